	.headerflags	@"EF_CUDA_TEXMODE_UNIFIED EF_CUDA_64BIT_ADDRESS EF_CUDA_ACCELERATORS EF_CUDA_SM90 EF_CUDA_VIRTUAL_SM(EF_CUDA_SM90)"
	.elftype	@"ET_EXEC"


//--------------------- .nv.info                  --------------------------
	.section	.nv.info,"",@"SHT_CUDA_INFO"
	.align	4


	//----- nvinfo : EIATTR_REGCOUNT
	.align		4
        /*0000*/ 	.byte	0x04, 0x2f
        /*0002*/ 	.short	(.L_3 - .L_2)
	.align		4
.L_2:
        /*0004*/ 	.word	index@(triton_poi_fused_cat_28)
        /*0008*/ 	.word	0x0000001e


	//----- nvinfo : EIATTR_MIN_STACK_SIZE
	.align		4
.L_3:
        /*000c*/ 	.byte	0x04, 0x12
        /*000e*/ 	.short	(.L_5 - .L_4)
	.align		4
.L_4:
        /*0010*/ 	.word	index@(triton_poi_fused_cat_28)
        /*0014*/ 	.word	0x00000000


	//----- nvinfo : EIATTR_FRAME_SIZE
	.align		4
.L_5:
        /*0018*/ 	.byte	0x04, 0x11
        /*001a*/ 	.short	(.L_7 - .L_6)
	.align		4
.L_6:
        /*001c*/ 	.word	index@(triton_poi_fused_cat_28)
        /*0020*/ 	.word	0x00000000


	//----- nvinfo : EIATTR_MIN_STACK_SIZE
	.align		4
.L_7:
        /*0024*/ 	.byte	0x04, 0x12
        /*0026*/ 	.short	(.L_9 - .L_8)
	.align		4
.L_8:
        /*0028*/ 	.word	index@(triton_poi_fused_cat_28)
        /*002c*/ 	.word	0x00000000
.L_9:


//--------------------- .nv.info.triton_poi_fused_cat_28 --------------------------
	.section	.nv.info.triton_poi_fused_cat_28,"",@"SHT_CUDA_INFO"
	.sectionflags	@""
	.align	4


	//----- nvinfo : EIATTR_CUDA_API_VERSION
	.align		4
        /*0000*/ 	.byte	0x04, 0x37
        /*0002*/ 	.short	(.L_11 - .L_10)
.L_10:
        /*0004*/ 	.word	0x0000007c


	//----- nvinfo : EIATTR_KPARAM_INFO
	.align		4
.L_11:
        /*0008*/ 	.byte	0x04, 0x17
        /*000a*/ 	.short	(.L_13 - .L_12)
.L_12:
        /*000c*/ 	.word	0x00000000
        /*0010*/ 	.short	0x000b
        /*0012*/ 	.short	0x0058
        /*0014*/ 	.byte	0x00, 0xf0, 0x11, 0x00


	//----- nvinfo : EIATTR_KPARAM_INFO
	.align		4
.L_13:
        /*0018*/ 	.byte	0x04, 0x17
        /*001a*/ 	.short	(.L_15 - .L_14)
.L_14:
        /*001c*/ 	.word	0x00000000
        /*0020*/ 	.short	0x000a
        /*0022*/ 	.short	0x0050
        /*0024*/ 	.byte	0x00, 0xf4, 0x21, 0x00


	//----- nvinfo : EIATTR_KPARAM_INFO
	.align		4
.L_15:
        /*0028*/ 	.byte	0x04, 0x17
        /*002a*/ 	.short	(.L_17 - .L_16)
.L_16:
        /*002c*/ 	.word	0x00000000
        /*0030*/ 	.short	0x0009
        /*0032*/ 	.short	0x0048
        /*0034*/ 	.byte	0x00, 0xf4, 0x21, 0x00


	//----- nvinfo : EIATTR_KPARAM_INFO
	.align		4
.L_17:
        /*0038*/ 	.byte	0x04, 0x17
        /*003a*/ 	.short	(.L_19 - .L_18)
.L_18:
        /*003c*/ 	.word	0x00000000
        /*0040*/ 	.short	0x0008
        /*0042*/ 	.short	0x0040
        /*0044*/ 	.byte	0x00, 0xf4, 0x21, 0x00


	//----- nvinfo : EIATTR_KPARAM_INFO
	.align		4
.L_19:
        /*0048*/ 	.byte	0x04, 0x17
        /*004a*/ 	.short	(.L_21 - .L_20)
.L_20:
        /*004c*/ 	.word	0x00000000
        /*0050*/ 	.short	0x0007
        /*0052*/ 	.short	0x0038
        /*0054*/ 	.byte	0x00, 0xf4, 0x21, 0x00


	//----- nvinfo : EIATTR_KPARAM_INFO
	.align		4
.L_21:
        /*0058*/ 	.byte	0x04, 0x17
        /*005a*/ 	.short	(.L_23 - .L_22)
.L_22:
        /*005c*/ 	.word	0x00000000
        /*0060*/ 	.short	0x0006
        /*0062*/ 	.short	0x0030
        /*0064*/ 	.byte	0x00, 0xf4, 0x21, 0x00


	//----- nvinfo : EIATTR_KPARAM_INFO
	.align		4
.L_23:
        /*0068*/ 	.byte	0x04, 0x17
        /*006a*/ 	.short	(.L_25 - .L_24)
.L_24:
        /*006c*/ 	.word	0x00000000
        /*0070*/ 	.short	0x0005
        /*0072*/ 	.short	0x0028
        /*0074*/ 	.byte	0x00, 0xf4, 0x21, 0x00


	//----- nvinfo : EIATTR_KPARAM_INFO
	.align		4
.L_25:
        /*0078*/ 	.byte	0x04, 0x17
        /*007a*/ 	.short	(.L_27 - .L_26)
.L_26:
        /*007c*/ 	.word	0x00000000
        /*0080*/ 	.short	0x0004
        /*0082*/ 	.short	0x0020
        /*0084*/ 	.byte	0x00, 0xf4, 0x21, 0x00


	//----- nvinfo : EIATTR_KPARAM_INFO
	.align		4
.L_27:
        /*0088*/ 	.byte	0x04, 0x17
        /*008a*/ 	.short	(.L_29 - .L_28)
.L_28:
        /*008c*/ 	.word	0x00000000
        /*0090*/ 	.short	0x0003
        /*0092*/ 	.short	0x0018
        /*0094*/ 	.byte	0x00, 0xf4, 0x21, 0x00


	//----- nvinfo : EIATTR_KPARAM_INFO
	.align		4
.L_29:
        /*0098*/ 	.byte	0x04, 0x17
        /*009a*/ 	.short	(.L_31 - .L_30)
.L_30:
        /*009c*/ 	.word	0x00000000
        /*00a0*/ 	.short	0x0002
        /*00a2*/ 	.short	0x0010
        /*00a4*/ 	.byte	0x00, 0xf4, 0x21, 0x00


	//----- nvinfo : EIATTR_KPARAM_INFO
	.align		4
.L_31:
        /*00a8*/ 	.byte	0x04, 0x17
        /*00aa*/ 	.short	(.L_33 - .L_32)
.L_32:
        /*00ac*/ 	.word	0x00000000
        /*00b0*/ 	.short	0x0001
        /*00b2*/ 	.short	0x0008
        /*00b4*/ 	.byte	0x00, 0xf4, 0x21, 0x00


	//----- nvinfo : EIATTR_KPARAM_INFO
	.align		4
.L_33:
        /*00b8*/ 	.byte	0x04, 0x17
        /*00ba*/ 	.short	(.L_35 - .L_34)
.L_34:
        /*00bc*/ 	.word	0x00000000
        /*00c0*/ 	.short	0x0000
        /*00c2*/ 	.short	0x0000
        /*00c4*/ 	.byte	0x00, 0xf4, 0x21, 0x00


	//----- nvinfo : EIATTR_SPARSE_MMA_MASK
	.align		4
.L_35:
        /*00c8*/ 	.byte	0x03, 0x50
        /*00ca*/ 	.short	0x0000


	//----- nvinfo : EIATTR_MAXREG_COUNT
	.align		4
        /*00cc*/ 	.byte	0x03, 0x1b
        /*00ce*/ 	.short	0x00ff


	//----- nvinfo : EIATTR_EXIT_INSTR_OFFSETS
	.align		4
        /*00d0*/ 	.byte	0x04, 0x1c
        /*00d2*/ 	.short	(.L_37 - .L_36)


	//   ....[0]....
.L_36:
        /*00d4*/ 	.word	0x000006c0


	//----- nvinfo : EIATTR_REQNTID
	.align		4
.L_37:
        /*00d8*/ 	.byte	0x04, 0x10
        /*00da*/ 	.short	(.L_39 - .L_38)
.L_38:
        /*00dc*/ 	.word	0x00000080
        /*00e0*/ 	.word	0x00000001
        /*00e4*/ 	.word	0x00000001


	//----- nvinfo : EIATTR_CBANK_PARAM_SIZE
	.align		4
.L_39:
        /*00e8*/ 	.byte	0x03, 0x19
        /*00ea*/ 	.short	0x005c


	//----- nvinfo : EIATTR_PARAM_CBANK
	.align		4
        /*00ec*/ 	.byte	0x04, 0x0a
        /*00ee*/ 	.short	(.L_41 - .L_40)
	.align		4
.L_40:
        /*00f0*/ 	.word	index@(.nv.constant0.triton_poi_fused_cat_28)
        /*00f4*/ 	.short	0x0210
        /*00f6*/ 	.short	0x005c


	//----- nvinfo : EIATTR_SW_WAR
	.align		4
.L_41:
        /*00f8*/ 	.byte	0x04, 0x36
        /*00fa*/ 	.short	(.L_43 - .L_42)
.L_42:
        /*00fc*/ 	.word	0x00000008
.L_43:


//--------------------- .nv.callgraph             --------------------------
	.section	.nv.callgraph,"",@"SHT_CUDA_CALLGRAPH"
	.align	4
	.sectionentsize	8
	.align		4
        /*0000*/ 	.word	0x00000000
	.align		4
        /*0004*/ 	.word	0xffffffff
	.align		4
        /*0008*/ 	.word	0x00000000
	.align		4
        /*000c*/ 	.word	0xfffffffe
	.align		4
        /*0010*/ 	.word	0x00000000
	.align		4
        /*0014*/ 	.word	0xfffffffd
	.align		4
        /*0018*/ 	.word	0x00000000
	.align		4
        /*001c*/ 	.word	0xfffffffc


//--------------------- .nv.constant4             --------------------------
	.section	.nv.constant4,"a",@progbits
	.align	8
	.align		8
.nv.constant4:
        /*0000*/ 	.dword	_$_str
	.align		8
        /*0008*/ 	.dword	_$_str_$_2


//--------------------- .text.triton_poi_fused_cat_28 --------------------------
	.section	.text.triton_poi_fused_cat_28,"ax",@progbits
	.align	128
        .global         triton_poi_fused_cat_28
        .type           triton_poi_fused_cat_28,@function
        .size           triton_poi_fused_cat_28,(.L_x_1 - triton_poi_fused_cat_28)
        .other          triton_poi_fused_cat_28,@"STO_CUDA_ENTRY STV_DEFAULT"
triton_poi_fused_cat_28:
.text.triton_poi_fused_cat_28:
[----:B------:R-:W-:Y:S01]  /*0000*/  LDC R1, c[0x0][0x28] ;  /* 0x00000a00ff017b82 */ /* 0x000fe20000000800 */
[----:B------:R-:W1:Y:S07]  /*0010*/  S2R R2, SR_TID.X ;  /* 0x0000000000027919 */ /* 0x000e6e0000002100 */
[----:B------:R-:W2:Y:S01]  /*0020*/  LDC.64 R4, c[0x0][0x220] ;  /* 0x00008800ff047b82 */ /* 0x000ea20000000a00 */
[----:B------:R-:W-:Y:S01]  /*0030*/  CS2R R18, SRZ ;  /* 0x0000000000127805 */ /* 0x000fe2000001ff00 */
[----:B------:R-:W-:Y:S01]  /*0040*/  ULDC.64 UR4, c[0x0][0x208] ;  /* 0x0000820000047ab9 */ /* 0x000fe20000000a00 */
[----:B------:R-:W3:Y:S05]  /*0050*/  S2R R3, SR_CTAID.X ;  /* 0x0000000000037919 */ /* 0x000eea0000002500 */
[----:B------:R-:W4:Y:S08]  /*0060*/  LDC.64 R6, c[0x0][0x248] ;  /* 0x00009200ff067b82 */ /* 0x000f300000000a00 */
[----:B------:R-:W5:Y:S08]  /*0070*/  LDC.64 R24, c[0x0][0x240] ;  /* 0x00009000ff187b82 */ /* 0x000f700000000a00 */
[----:B------:R-:W5:Y:S01]  /*0080*/  LDC.64 R10, c[0x0][0x238] ;  /* 0x00008e00ff0a7b82 */ /* 0x000f620000000a00 */
[----:B-1----:R-:W-:-:S07]  /*0090*/  LOP3.LUT R2, R2, 0x7f, RZ, 0xc0, !PT ;  /* 0x0000007f02027812 */ /* 0x002fce00078ec0ff */
[----:B------:R-:W1:Y:S01]  /*00a0*/  LDC.64 R14, c[0x0][0x210] ;  /* 0x00008400ff0e7b82 */ /* 0x000e620000000a00 */
[----:B---3--:R-:W-:Y:S01]  /*00b0*/  SHF.R.S32.HI R0, RZ, 0x18, R3 ;  /* 0x00000018ff007819 */ /* 0x008fe20000011403 */
[----:B------:R-:W-:-:S03]  /*00c0*/  IMAD R2, R3, 0x80, R2 ;  /* 0x0000008003027824 */ /* 0x000fc600078e0202 */
[----:B------:R-:W-:-:S03]  /*00d0*/  SGXT R3, R0, 0x1 ;  /* 0x000000010003781a */ /* 0x000fc60000000200 */
[----:B------:R-:W3:Y:S01]  /*00e0*/  LDC.64 R12, c[0x0][0x218] ;  /* 0x00008600ff0c7b82 */ /* 0x000ee20000000a00 */
[----:B------:R-:W-:-:S04]  /*00f0*/  LEA.HI R0, R3, R2, RZ, 0x2 ;  /* 0x0000000203007211 */ /* 0x000fc800078f10ff */
[--C-:B------:R-:W-:Y:S02]  /*0100*/  SHF.R.S32.HI R17, RZ, 0x2, R0.reuse ;  /* 0x00000002ff117819 */ /* 0x100fe40000011400 */
[----:B------:R-:W-:-:S04]  /*0110*/  SHF.R.S32.HI R8, RZ, 0x1f, R0 ;  /* 0x0000001fff087819 */ /* 0x000fc80000011400 */
[----:B------:R-:W-:-:S04]  /*0120*/  LEA.HI R8, R8, R17, RZ, 0x9 ;  /* 0x0000001108087211 */ /* 0x000fc800078f48ff */
[----:B------:R-:W-:-:S05]  /*0130*/  LOP3.LUT R8, R8, 0xfffffe00, RZ, 0xc0, !PT ;  /* 0xfffffe0008087812 */ /* 0x000fca00078ec0ff */
[----:B------:R-:W-:-:S04]  /*0140*/  IMAD.IADD R17, R17, 0x1, -R8 ;  /* 0x0000000111117824 */ /* 0x000fc800078e0a08 */
[C---:B--2---:R-:W-:Y:S01]  /*0150*/  IMAD.WIDE R4, R17.reuse, 0x4, R4 ;  /* 0x0000000411047825 */ /* 0x044fe200078e0204 */
[C---:B------:R-:W-:Y:S02]  /*0160*/  ISETP.GE.AND P0, PT, R17.reuse, 0x100, PT ;  /* 0x000001001100780c */ /* 0x040fe40003f06270 */
[C---:B------:R-:W-:Y:S01]  /*0170*/  ISETP.GT.AND P2, PT, R17.reuse, 0xff, PT ;  /* 0x000000ff1100780c */ /* 0x040fe20003f44270 */
[----:B----4-:R-:W-:-:S10]  /*0180*/  IMAD.WIDE R6, R17, 0x4, R6 ;  /* 0x0000000411067825 */ /* 0x010fd400078e0206 */
[----:B------:R2:W4:Y:S04]  /*0190*/  @!P0 LDG.E.EL R19, desc[UR4][R4.64] ;  /* 0x0000000404138981 */ /* 0x000528000c2e1900 */
[----:B------:R1:W4:Y:S01]  /*01a0*/  @P2 LDG.E.EL R18, desc[UR4][R6.64+-0x400] ;  /* 0xfffc000406122981 */ /* 0x000322000c2e1900 */
[----:B------:R-:W-:Y:S01]  /*01b0*/  LEA.HI R8, R3, R2, RZ, 0xb ;  /* 0x0000000203087211 */ /* 0x000fe200078f58ff */
[----:B------:R-:W-:Y:S01]  /*01c0*/  IMAD.MOV.U32 R16, RZ, RZ, RZ ;  /* 0x000000ffff107224 */ /* 0x000fe200078e00ff */
[----:B------:R-:W-:Y:S01]  /*01d0*/  LOP3.LUT R3, R0, 0xfffffffc, RZ, 0xc0, !PT ;  /* 0xfffffffc00037812 */ /* 0x000fe200078ec0ff */
[----:B-----5:R-:W-:Y:S01]  /*01e0*/  IMAD.WIDE R24, R17, 0x4, R24 ;  /* 0x0000000411187825 */ /* 0x020fe200078e0218 */
[----:B------:R-:W-:Y:S01]  /*01f0*/  SHF.R.S32.HI R0, RZ, 0xb, R8 ;  /* 0x0000000bff007819 */ /* 0x000fe20000011408 */
[----:B--2---:R-:W2:Y:S01]  /*0200*/  LDC.64 R4, c[0x0][0x228] ;  /* 0x00008a00ff047b82 */ /* 0x004ea20000000a00 */
[----:B------:R-:W-:Y:S01]  /*0210*/  LOP3.LUT R9, R8, 0xfffff800, RZ, 0xc0, !PT ;  /* 0xfffff80008097812 */ /* 0x000fe200078ec0ff */
[----:B------:R-:W-:Y:S01]  /*0220*/  IMAD.IADD R3, R2, 0x1, -R3 ;  /* 0x0000000102037824 */ /* 0x000fe200078e0a03 */
[----:B------:R5:W4:Y:S02]  /*0230*/  @P2 LDG.E.EL R16, desc[UR4][R24.64+-0x400] ;  /* 0xfffc000418102981 */ /* 0x000b24000c2e1900 */
[----:B------:R-:W-:Y:S01]  /*0240*/  IADD3 R21, R2, -R9, RZ ;  /* 0x8000000902157210 */ /* 0x000fe20007ffe0ff */
[----:B------:R-:W-:-:S02]  /*0250*/  IMAD R8, R0, 0x400, R3 ;  /* 0x0000040000087824 */ /* 0x000fc400078e0203 */
[----:B------:R-:W2:Y:S01]  /*0260*/  LDC.64 R2, c[0x0][0x230] ;  /* 0x00008c00ff027b82 */ /* 0x000ea20000000a00 */
[----:B------:R-:W-:Y:S01]  /*0270*/  LEA R21, R0, R21, 0xa ;  /* 0x0000001500157211 */ /* 0x000fe200078e50ff */
[----:B------:R-:W-:-:S04]  /*0280*/  IMAD R20, R17, 0x4, R8 ;  /* 0x0000000411147824 */ /* 0x000fc800078e0208 */
[----:B------:R-:W-:Y:S02]  /*0290*/  VIADD R23, R20, 0xfffffc00 ;  /* 0xfffffc0014177836 */ /* 0x000fe40000000000 */
[----:B01----:R-:W0:Y:S08]  /*02a0*/  LDC.64 R6, c[0x0][0x250] ;  /* 0x00009400ff067b82 */ /* 0x003e300000000a00 */
[----:B------:R-:W1:Y:S01]  /*02b0*/  LDC.64 R8, c[0x0][0x258] ;  /* 0x00009600ff087b82 */ /* 0x000e620000000a00 */
[----:B------:R-:W-:Y:S01]  /*02c0*/  IMAD.WIDE R10, R23, 0x4, R10 ;  /* 0x00000004170a7825 */ /* 0x000fe200078e020a */
[----:B------:R-:W-:-:S03]  /*02d0*/  CS2R R22, SRZ ;  /* 0x0000000000167805 */ /* 0x000fc6000001ff00 */
[----:B------:R-:W-:Y:S02]  /*02e0*/  IMAD.MOV.U32 R20, RZ, RZ, RZ ;  /* 0x000000ffff147224 */ /* 0x000fe400078e00ff */
[----:B------:R-:W-:-:S04]  /*02f0*/  IMAD.WIDE R14, R21, 0x4, R14 ;  /* 0x00000004150e7825 */ /* 0x000fc800078e020e */
[C---:B---3--:R-:W-:Y:S01]  /*0300*/  IMAD.WIDE R12, R17.reuse, 0x4, R12 ;  /* 0x00000004110c7825 */ /* 0x048fe200078e020c */
[----:B-----5:R-:W-:Y:S01]  /*0310*/  HFMA2.MMA R24, -RZ, RZ, 0, 0 ;  /* 0x00000000ff187435 */ /* 0x020fe200000001ff */
[----:B------:R-:W3:Y:S01]  /*0320*/  @!P0 LDG.E R20, desc[UR4][R14.64] ;  /* 0x000000040e148981 */ /* 0x000ee2000c1e1900 */
[----:B------:R-:W-:Y:S01]  /*0330*/  CS2R R26, SRZ ;  /* 0x00000000001a7805 */ /* 0x000fe2000001ff00 */
[C---:B--2---:R-:W-:Y:S02]  /*0340*/  IMAD.WIDE R4, R17.reuse, 0x4, R4 ;  /* 0x0000000411047825 */ /* 0x044fe400078e0204 */
[----:B------:R-:W2:Y:S02]  /*0350*/  @!P0 LDG.E.EL R22, desc[UR4][R12.64] ;  /* 0x000000040c168981 */ /* 0x000ea4000c2e1900 */
[C---:B------:R-:W-:Y:S02]  /*0360*/  IMAD.WIDE R2, R17.reuse, 0x4, R2 ;  /* 0x0000000411027825 */ /* 0x040fe400078e0202 */
[----:B------:R-:W5:Y:S02]  /*0370*/  @P2 LDG.E R23, desc[UR4][R10.64] ;  /* 0x000000040a172981 */ /* 0x000f64000c1e1900 */
[----:B0-----:R-:W-:-:S02]  /*0380*/  IMAD.WIDE R6, R17, 0x4, R6 ;  /* 0x0000000411067825 */ /* 0x001fc400078e0206 */
[----:B------:R-:W5:Y:S02]  /*0390*/  @!P0 LDG.E.EL R26, desc[UR4][R4.64] ;  /* 0x00000004041a8981 */ /* 0x000f64000c2e1900 */
[----:B-1----:R-:W-:Y:S02]  /*03a0*/  IMAD.WIDE R8, R17, 0x4, R8 ;  /* 0x0000000411087825 */ /* 0x002fe400078e0208 */
[----:B------:R0:W5:Y:S02]  /*03b0*/  @!P0 LDG.E.EL R27, desc[UR4][R2.64] ;  /* 0x00000004021b8981 */ /* 0x000164000c2e1900 */
[----:B------:R-:W-:Y:S02]  /*03c0*/  IMAD.MOV.U32 R17, RZ, RZ, RZ ;  /* 0x000000ffff117224 */ /* 0x000fe400078e00ff */
[----:B------:R1:W5:Y:S04]  /*03d0*/  @P2 LDG.E.EL R24, desc[UR4][R8.64+-0x400] ;  /* 0xfffc000408182981 */ /* 0x000368000c2e1900 */
[----:B------:R3:W5:Y:S01]  /*03e0*/  @P2 LDG.E.EL R17, desc[UR4][R6.64+-0x400] ;  /* 0xfffc000406112981 */ /* 0x000762000c2e1900 */
[----:B0-----:R-:W0:Y:S01]  /*03f0*/  LDC.64 R2, c[0x0][0x260] ;  /* 0x00009800ff027b82 */ /* 0x001e220000000a00 */
[----:B-1----:R-:W-:-:S02]  /*0400*/  IMAD.MOV.U32 R8, RZ, RZ, 0x3e800000 ;  /* 0x3e800000ff087424 */ /* 0x002fc400078e00ff */
[----:B------:R-:W-:-:S04]  /*0410*/  IMAD R21, R0, 0x1400, R21 ;  /* 0x0000140000157824 */ /* 0x000fc800078e0215 */
[----:B0-----:R-:W-:Y:S01]  /*0420*/  IMAD.WIDE R2, R21, 0x4, R2 ;  /* 0x0000000415027825 */ /* 0x001fe200078e0202 */
[----:B----4-:R-:W-:Y:S02]  /*0430*/  SEL R19, R19, RZ, !P0 ;  /* 0x000000ff13137207 */ /* 0x010fe40004000000 */
[----:B------:R-:W-:-:S03]  /*0440*/  SEL R18, R18, RZ, P2 ;  /* 0x000000ff12127207 */ /* 0x000fc60001000000 */
[----:B------:R-:W-:Y:S02]  /*0450*/  FADD R19, R19, 9.9999997473787516356e-06 ;  /* 0x3727c5ac13137421 */ /* 0x000fe40000000000 */
[----:B------:R-:W-:Y:S02]  /*0460*/  FADD R18, R18, 9.9999997473787516356e-06 ;  /* 0x3727c5ac12127421 */ /* 0x000fe40000000000 */
[----:B------:R-:W0:Y:S08]  /*0470*/  MUFU.SQRT R10, R19 ;  /* 0x00000013000a7308 */ /* 0x000e300000002000 */
[----:B------:R-:W1:Y:S01]  /*0480*/  MUFU.SQRT R11, R18 ;  /* 0x00000012000b7308 */ /* 0x000e620000002000 */
[----:B0-----:R-:W-:-:S02]  /*0490*/  FSETP.GT.AND P1, PT, R10, 8.50705917302346158658e+37, PT ;  /* 0x7e8000000a00780b */ /* 0x001fc40003f24000 */
[----:B------:R-:W-:Y:S02]  /*04a0*/  FSETP.GEU.AND P4, PT, R10, 1.175494350822287508e-38, PT ;  /* 0x008000000a00780b */ /* 0x000fe40003f8e000 */
[C---:B-1----:R-:W-:Y:S02]  /*04b0*/  FSETP.GT.AND P3, PT, R11.reuse, 8.50705917302346158658e+37, PT ;  /* 0x7e8000000b00780b */ /* 0x042fe40003f64000 */
[----:B------:R-:W-:-:S07]  /*04c0*/  FSETP.GEU.AND P5, PT, R11, 1.175494350822287508e-38, PT ;  /* 0x008000000b00780b */ /* 0x000fce0003fae000 */
[----:B------:R-:W-:-:S04]  /*04d0*/  @P1 FMUL R10, R10, 0.25 ;  /* 0x3e8000000a0a1820 */ /* 0x000fc80000400000 */
[----:B------:R-:W-:Y:S01]  /*04e0*/  @!P4 FMUL R10, R10, 16777216 ;  /* 0x4b8000000a0ac820 */ /* 0x000fe20000400000 */
[----:B------:R-:W-:-:S04]  /*04f0*/  @P3 FMUL R11, R11, 0.25 ;  /* 0x3e8000000b0b3820 */ /* 0x000fc80000400000 */
[----:B------:R-:W-:Y:S01]  /*0500*/  @!P5 FMUL R11, R11, 16777216 ;  /* 0x4b8000000b0bd820 */ /* 0x000fe20000400000 */
[----:B------:R-:W0:Y:S01]  /*0510*/  MUFU.RCP R10, R10 ;  /* 0x0000000a000a7308 */ /* 0x000e220000001000 */
[----:B------:R-:W-:-:S07]  /*0520*/  FSEL R5, R8, 1, P1 ;  /* 0x3f80000008057808 */ /* 0x000fce0000800000 */
[----:B------:R-:W1:Y:S01]  /*0530*/  MUFU.RCP R11, R11 ;  /* 0x0000000b000b7308 */ /* 0x000e620000001000 */
[----:B------:R-:W-:Y:S01]  /*0540*/  FSEL R8, R8, 1, P3 ;  /* 0x3f80000008087808 */ /* 0x000fe20001800000 */
[----:B------:R-:W-:Y:S01]  /*0550*/  @!P4 FMUL R5, R5, 16777216 ;  /* 0x4b8000000505c820 */ /* 0x000fe20000400000 */
[----:B---3--:R-:W-:Y:S02]  /*0560*/  SEL R6, R20, RZ, !P0 ;  /* 0x000000ff14067207 */ /* 0x008fe40004000000 */
[----:B--2---:R-:W-:Y:S01]  /*0570*/  SEL R7, R22, RZ, !P0 ;  /* 0x000000ff16077207 */ /* 0x004fe20004000000 */
[----:B------:R-:W-:Y:S01]  /*0580*/  @!P5 FMUL R8, R8, 16777216 ;  /* 0x4b8000000808d820 */ /* 0x000fe20000400000 */
[----:B------:R-:W-:Y:S02]  /*0590*/  SEL R9, R16, RZ, P2 ;  /* 0x000000ff10097207 */ /* 0x000fe40001000000 */
[----:B-----5:R-:W-:Y:S01]  /*05a0*/  SEL R4, R23, RZ, P2 ;  /* 0x000000ff17047207 */ /* 0x020fe20001000000 */
[----:B------:R-:W-:Y:S01]  /*05b0*/  FADD R6, R6, -R7 ;  /* 0x8000000706067221 */ /* 0x000fe20000000000 */
[----:B0-----:R-:W-:Y:S01]  /*05c0*/  FMUL R5, R10, R5 ;  /* 0x000000050a057220 */ /* 0x001fe20000400000 */
[----:B------:R-:W-:-:S02]  /*05d0*/  SEL R7, R26, RZ, !P0 ;  /* 0x000000ff1a077207 */ /* 0x000fc40004000000 */
[----:B------:R-:W-:Y:S01]  /*05e0*/  FADD R4, R4, -R9 ;  /* 0x8000000904047221 */ /* 0x000fe20000000000 */
[----:B-1----:R-:W-:Y:S01]  /*05f0*/  FMUL R11, R11, R8 ;  /* 0x000000080b0b7220 */ /* 0x002fe20000400000 */
[----:B------:R-:W-:Y:S01]  /*0600*/  SEL R8, R27, RZ, !P0 ;  /* 0x000000ff1b087207 */ /* 0x000fe20004000000 */
[----:B------:R-:W-:Y:S01]  /*0610*/  FMUL R6, R5, R6 ;  /* 0x0000000605067220 */ /* 0x000fe20000400000 */
[----:B------:R-:W-:Y:S01]  /*0620*/  SEL R17, R17, RZ, P2 ;  /* 0x000000ff11117207 */ /* 0x000fe20001000000 */
[----:B------:R-:W-:Y:S01]  /*0630*/  FMUL R11, R4, R11 ;  /* 0x0000000b040b7220 */ /* 0x000fe20000400000 */
[----:B------:R-:W-:Y:S01]  /*0640*/  SEL R24, R24, RZ, P2 ;  /* 0x000000ff18187207 */ /* 0x000fe20001000000 */
[----:B------:R-:W-:-:S04]  /*0650*/  FFMA R6, R7, R6, R8 ;  /* 0x0000000607067223 */ /* 0x000fc80000000008 */
[----:B------:R-:W-:Y:S01]  /*0660*/  FFMA R24, R11, R17, R24 ;  /* 0x000000110b187223 */ /* 0x000fe20000000018 */
[----:B------:R-:W-:-:S04]  /*0670*/  FSETP.GEU.AND P1, PT, R6, RZ, PT ;  /* 0x000000ff0600720b */ /* 0x000fc80003f2e000 */
[----:B------:R-:W-:Y:S02]  /*0680*/  FSETP.GEU.AND P2, PT, R24, RZ, PT ;  /* 0x000000ff1800720b */ /* 0x000fe40003f4e000 */
[----:B------:R-:W-:Y:S02]  /*0690*/  FSEL R5, R6, RZ, P1 ;  /* 0x000000ff06057208 */ /* 0x000fe40000800000 */
[----:B------:R-:W-:-:S05]  /*06a0*/  @P0 FSEL R5, R24, RZ, P2 ;  /* 0x000000ff18050208 */ /* 0x000fca0001000000 */
[----:B------:R-:W-:Y:S01]  /*06b0*/  STG.E desc[UR4][R2.64], R5 ;  /* 0x0000000502007986 */ /* 0x000fe2000c101904 */
[----:B------:R-:W-:Y:S05]  /*06c0*/  EXIT ;  /* 0x000000000000794d */ /* 0x000fea0003800000 */
.L_x_0:
[----:B------:R-:W-:-:S00]  /*06d0*/  BRA `(.L_x_0) ;  /* 0xfffffffc00fc7947 */ /* 0x000fc0000383ffff */
[----:B------:R-:W-:-:S00]  /*06e0*/  NOP ;  /* 0x0000000000007918 */ /* 0x000fc00000000000 */
        /* <DEDUP_REMOVED lines=9> */
.L_x_1:


//--------------------- .nv.global.init           --------------------------
	.section	.nv.global.init,"aw",@progbits
.nv.global.init:
	.type		_$_str,@object
	.size		_$_str,(_$_str_$_2 - _$_str)
_$_str:
        /*0000*/ 	.byte	0x5f, 0x5f, 0x43, 0x55, 0x44, 0x41, 0x5f, 0x46, 0x54, 0x5a, 0x00
	.type		_$_str_$_2,@object
	.size		_$_str_$_2,(.L_1 - _$_str_$_2)
_$_str_$_2:
        /*000b*/ 	.byte	0x5f, 0x5f, 0x43, 0x55, 0x44, 0x41, 0x5f, 0x50, 0x52, 0x45, 0x43, 0x5f, 0x53, 0x51, 0x52, 0x54
        /*001b*/ 	.byte	0x00
.L_1:


//--------------------- .nv.constant0.triton_poi_fused_cat_28 --------------------------
	.section	.nv.constant0.triton_poi_fused_cat_28,"a",@progbits
	.sectionflags	@""
	.align	4
.nv.constant0.triton_poi_fused_cat_28:
	.zero		620
